//
// Generated by NVIDIA NVVM Compiler
//
// Compiler Build ID: CL-36424714
// Cuda compilation tools, release 13.0, V13.0.88
// Based on NVVM 20.0.0
//

.version 9.0
.target sm_100
.address_size 64

	// .globl	_Z11iota_kernelPfm

.visible .entry _Z11iota_kernelPfm(
	.param .u64 .ptr .align 1 _Z11iota_kernelPfm_param_0,
	.param .u64 _Z11iota_kernelPfm_param_1
)
{
	.reg .pred 	%p<3>;
	.reg .b32 	%r<7>;
	.reg .b32 	%f<2>;
	.reg .b64 	%rd<11>;

	ld.param.u64 	%rd6, [_Z11iota_kernelPfm_param_0];
	ld.param.u64 	%rd7, [_Z11iota_kernelPfm_param_1];
	mov.u32 	%r2, %ctaid.x;
	mov.u32 	%r1, %ntid.x;
	mov.u32 	%r3, %tid.x;
	mad.lo.s32 	%r4, %r2, %r1, %r3;
	cvt.u64.u32 	%rd10, %r4;
	setp.le.u64 	%p1, %rd7, %rd10;
	@%p1 bra 	$L__BB0_3;
	mov.u32 	%r5, %nctaid.x;
	mul.lo.s32 	%r6, %r5, %r1;
	cvt.u64.u32 	%rd2, %r6;
	cvta.to.global.u64 	%rd3, %rd6;
$L__BB0_2:
	cvt.rn.f32.u64 	%f1, %rd10;
	shl.b64 	%rd8, %rd10, 2;
	add.s64 	%rd9, %rd3, %rd8;
	st.global.f32 	[%rd9], %f1;
	add.s64 	%rd10, %rd10, %rd2;
	setp.lt.u64 	%p2, %rd10, %rd7;
	@%p2 bra 	$L__BB0_2;
$L__BB0_3:
	ret;

}


// ===== COMPILED SASS (sm_100) =====

	.target	sm_100

	.elftype	@"ET_EXEC"


//--------------------- .note.nv.tkinfo           --------------------------
	.section	.note.nv.tkinfo,"",@"SHT_NOTE"
	.sectionflags	@"SHF_NOTE_NV_TKINFO"
	.tkinfo
        /*0018*/ 	.word	0x00000002
        /*0030*/ 	.string	""
        /*0030*/ 	.string	"ptxas"
        /*0030*/ 	.string	"Cuda compilation tools, release 13.0, V13.0.88"
        /*0030*/ 	.string	"Build cuda_13.0.r13.0/compiler.36424714_0"
        /*0030*/ 	.string	"-arch sm_100 -m 64 "



//--------------------- .note.nv.cuinfo           --------------------------
	.section	.note.nv.cuinfo,"",@"SHT_NOTE"
	.sectionflags	@"SHF_NOTE_NV_CUINFO"
        /*0018*/ 	.short	0x0002
        /*001a*/ 	.short	0x0064
        /*001c*/ 	.short	0x0082
	.zero		2


//--------------------- .nv.info                  --------------------------
	.section	.nv.info,"",@"SHT_CUDA_INFO"
	.align	4


	//----- nvinfo : EIATTR_REGCOUNT
	.align		4
        /*0000*/ 	.byte	0x04, 0x2f
        /*0002*/ 	.short	(.L_1 - .L_0)
	.align		4
.L_0:
        /*0004*/ 	.word	index@(_Z11iota_kernelPfm)
        /*0008*/ 	.word	0x0000000a


	//----- nvinfo : EIATTR_FRAME_SIZE
	.align		4
.L_1:
        /*000c*/ 	.byte	0x04, 0x11
        /*000e*/ 	.short	(.L_3 - .L_2)
	.align		4
.L_2:
        /*0010*/ 	.word	index@(_Z11iota_kernelPfm)
        /*0014*/ 	.word	0x00000000


	//----- nvinfo : EIATTR_MIN_STACK_SIZE
	.align		4
.L_3:
        /*0018*/ 	.byte	0x04, 0x12
        /*001a*/ 	.short	(.L_5 - .L_4)
	.align		4
.L_4:
        /*001c*/ 	.word	index@(_Z11iota_kernelPfm)
        /*0020*/ 	.word	0x00000000
.L_5:


//--------------------- .nv.compat                --------------------------
	.section	.nv.compat,"",@"SHT_CUDA_COMPAT_INFO"
	.align	4
        /*0000*/ 	.byte	0x02, 0x09, 0x00, 0x00, 0x02, 0x02, 0x01, 0x00, 0x02, 0x05, 0x05, 0x00, 0x03, 0x07, 0x01, 0x01
        /*0010*/ 	.byte	0x02, 0x03, 0x00, 0x00, 0x02, 0x06, 0x01, 0x00, 0x04, 0x0b, 0x08, 0x00, 0x09, 0x00, 0x00, 0x00
        /*0020*/ 	.byte	0x00, 0x00, 0x00, 0x00


//--------------------- .nv.info._Z11iota_kernelPfm --------------------------
	.section	.nv.info._Z11iota_kernelPfm,"",@"SHT_CUDA_INFO"
	.sectionflags	@""
	.align	4


	//----- nvinfo : EIATTR_CUDA_API_VERSION
	.align		4
        /*0000*/ 	.byte	0x04, 0x37
        /*0002*/ 	.short	(.L_7 - .L_6)
.L_6:
        /*0004*/ 	.word	0x00000082


	//----- nvinfo : EIATTR_KPARAM_INFO
	.align		4
.L_7:
        /*0008*/ 	.byte	0x04, 0x17
        /*000a*/ 	.short	(.L_9 - .L_8)
.L_8:
        /*000c*/ 	.word	0x00000000
        /*0010*/ 	.short	0x0001
        /*0012*/ 	.short	0x0008
        /*0014*/ 	.byte	0x00, 0xf0, 0x21, 0x00


	//----- nvinfo : EIATTR_KPARAM_INFO
	.align		4
.L_9:
        /*0018*/ 	.byte	0x04, 0x17
        /*001a*/ 	.short	(.L_11 - .L_10)
.L_10:
        /*001c*/ 	.word	0x00000000
        /*0020*/ 	.short	0x0000
        /*0022*/ 	.short	0x0000
        /*0024*/ 	.byte	0x00, 0xf5, 0x21, 0x00


	//----- nvinfo : EIATTR_SPARSE_MMA_MASK
	.align		4
.L_11:
        /*0028*/ 	.byte	0x03, 0x50
        /*002a*/ 	.short	0x0000


	//----- nvinfo : EIATTR_MAXREG_COUNT
	.align		4
        /*002c*/ 	.byte	0x03, 0x1b
        /*002e*/ 	.short	0x00ff


	//----- nvinfo : EIATTR_MERCURY_ISA_VERSION
	.align		4
        /*0030*/ 	.byte	0x03, 0x5f
        /*0032*/ 	.short	0x0101


	//----- nvinfo : EIATTR_VRC_CTA_INIT_COUNT
	.align		4
        /*0034*/ 	.byte	0x02, 0x4a
	.zero		1
	.zero		1


	//----- nvinfo : EIATTR_EXIT_INSTR_OFFSETS
	.align		4
        /*0038*/ 	.byte	0x04, 0x1c
        /*003a*/ 	.short	(.L_13 - .L_12)


	//   ....[0]....
.L_12:
        /*003c*/ 	.word	0x00000080


	//   ....[1]....
        /*0040*/ 	.word	0x000001a0


	//----- nvinfo : EIATTR_CRS_STACK_SIZE
	.align		4
.L_13:
        /*0044*/ 	.byte	0x04, 0x1e
        /*0046*/ 	.short	(.L_15 - .L_14)
.L_14:
        /*0048*/ 	.word	0x00000000


	//----- nvinfo : EIATTR_CBANK_PARAM_SIZE
	.align		4
.L_15:
        /*004c*/ 	.byte	0x03, 0x19
        /*004e*/ 	.short	0x0010


	//----- nvinfo : EIATTR_PARAM_CBANK
	.align		4
        /*0050*/ 	.byte	0x04, 0x0a
        /*0052*/ 	.short	(.L_17 - .L_16)
	.align		4
.L_16:
        /*0054*/ 	.word	index@(.nv.constant0._Z11iota_kernelPfm)
        /*0058*/ 	.short	0x0380
        /*005a*/ 	.short	0x0010


	//----- nvinfo : EIATTR_SW_WAR
	.align		4
.L_17:
        /*005c*/ 	.byte	0x04, 0x36
        /*005e*/ 	.short	(.L_19 - .L_18)
.L_18:
        /*0060*/ 	.word	0x00000008
.L_19:


//--------------------- .nv.callgraph             --------------------------
	.section	.nv.callgraph,"",@"SHT_CUDA_CALLGRAPH"
	.align	4
	.sectionentsize	8
	.align		4
        /*0000*/ 	.word	0x00000000
	.align		4
        /*0004*/ 	.word	0xffffffff
	.align		4
        /*0008*/ 	.word	0x00000000
	.align		4
        /*000c*/ 	.word	0xfffffffe
	.align		4
        /*0010*/ 	.word	0x00000000
	.align		4
        /*0014*/ 	.word	0xfffffffd
	.align		4
        /*0018*/ 	.word	0x00000000
	.align		4
        /*001c*/ 	.word	0xfffffffc


//--------------------- .text._Z11iota_kernelPfm  --------------------------
	.section	.text._Z11iota_kernelPfm,"ax",@progbits
	.align	128
        .global         _Z11iota_kernelPfm
        .type           _Z11iota_kernelPfm,@function
        .size           _Z11iota_kernelPfm,(.L_x_2 - _Z11iota_kernelPfm)
        .other          _Z11iota_kernelPfm,@"STO_CUDA_ENTRY STV_DEFAULT"
_Z11iota_kernelPfm:
.text._Z11iota_kernelPfm:
[----:B------:R-:W-:Y:S01]  /*0000*/  LDC R1, c[0x0][0x37c] ;  /* 0x0000df00ff017b82 */ /* 0x000fe20000000800 */
[----:B------:R-:W0:Y:S07]  /*0010*/  S2R R3, SR_TID.X ;  /* 0x0000000000037919 */ /* 0x000e2e0000002100 */
[----:B------:R-:W0:Y:S01]  /*0020*/  S2UR UR4, SR_CTAID.X ;  /* 0x00000000000479c3 */ /* 0x000e220000002500 */
[----:B------:R-:W1:Y:S07]  /*0030*/  LDCU.64 UR8, c[0x0][0x388] ;  /* 0x00007100ff0877ac */ /* 0x000e6e0008000a00 */
[----:B------:R-:W0:Y:S02]  /*0040*/  LDC R2, c[0x0][0x360] ;  /* 0x0000d800ff027b82 */ /* 0x000e240000000800 */
[----:B0-----:R-:W-:-:S05]  /*0050*/  IMAD R0, R2, UR4, R3 ;  /* 0x0000000402007c24 */ /* 0x001fca000f8e0203 */
[----:B-1----:R-:W-:-:S04]  /*0060*/  ISETP.GE.U32.AND P0, PT, R0, UR8, PT ;  /* 0x0000000800007c0c */ /* 0x002fc8000bf06070 */
[----:B------:R-:W-:-:S13]  /*0070*/  ISETP.GE.U32.AND.EX P0, PT, RZ, UR9, PT, P0 ;  /* 0x00000009ff007c0c */ /* 0x000fda000bf06100 */
[----:B------:R-:W-:Y:S05]  /*0080*/  @P0 EXIT ;  /* 0x000000000000094d */ /* 0x000fea0003800000 */
[----:B------:R-:W0:Y:S01]  /*0090*/  LDCU UR4, c[0x0][0x370] ;  /* 0x00006e00ff0477ac */ /* 0x000e220008000800 */
[----:B------:R-:W-:Y:S02]  /*00a0*/  IMAD.MOV.U32 R7, RZ, RZ, R0 ;  /* 0x000000ffff077224 */ /* 0x000fe400078e0000 */
[----:B------:R-:W-:Y:S01]  /*00b0*/  IMAD.MOV.U32 R6, RZ, RZ, RZ ;  /* 0x000000ffff067224 */ /* 0x000fe200078e00ff */
[----:B------:R-:W1:Y:S01]  /*00c0*/  LDCU.64 UR6, c[0x0][0x358] ;  /* 0x00006b00ff0677ac */ /* 0x000e620008000a00 */
[----:B------:R-:W2:Y:S01]  /*00d0*/  LDCU.64 UR10, c[0x0][0x380] ;  /* 0x00007000ff0a77ac */ /* 0x000ea20008000a00 */
[----:B0-----:R-:W-:-:S07]  /*00e0*/  IMAD R0, R2, UR4, RZ ;  /* 0x0000000402007c24 */ /* 0x001fce000f8e02ff */
.L_x_0:
[----:B0-----:R-:W-:Y:S01]  /*00f0*/  IMAD.MOV.U32 R3, RZ, RZ, R6 ;  /* 0x000000ffff037224 */ /* 0x001fe200078e0006 */
[----:B--2---:R-:W-:Y:S01]  /*0100*/  LEA R4, P0, R7, UR10, 0x2 ;  /* 0x0000000a07047c11 */ /* 0x004fe2000f8010ff */
[----:B------:R-:W-:-:S03]  /*0110*/  IMAD.MOV.U32 R2, RZ, RZ, R7 ;  /* 0x000000ffff027224 */ /* 0x000fc600078e0007 */
[----:B------:R-:W-:Y:S01]  /*0120*/  LEA.HI.X R5, R7, UR11, R6, 0x2, P0 ;  /* 0x0000000b07057c11 */ /* 0x000fe200080f1406 */
[----:B------:R-:W1:Y:S01]  /*0130*/  I2F.U64 R3, R2 ;  /* 0x0000000200037312 */ /* 0x000e620000301000 */
[----:B------:R-:W-:-:S05]  /*0140*/  IADD3 R7, P0, PT, R0, R7, RZ ;  /* 0x0000000700077210 */ /* 0x000fca0007f1e0ff */
[----:B------:R-:W-:Y:S01]  /*0150*/  IMAD.X R6, RZ, RZ, R6, P0 ;  /* 0x000000ffff067224 */ /* 0x000fe200000e0606 */
[----:B------:R-:W-:-:S04]  /*0160*/  ISETP.GE.U32.AND P0, PT, R7, UR8, PT ;  /* 0x0000000807007c0c */ /* 0x000fc8000bf06070 */
[----:B------:R-:W-:Y:S01]  /*0170*/  ISETP.GE.U32.AND.EX P0, PT, R6, UR9, PT, P0 ;  /* 0x0000000906007c0c */ /* 0x000fe2000bf06100 */
[----:B-1----:R0:W-:-:S12]  /*0180*/  STG.E desc[UR6][R4.64], R3 ;  /* 0x0000000304007986 */ /* 0x0021d8000c101906 */
[----:B------:R-:W-:Y:S05]  /*0190*/  @!P0 BRA `(.L_x_0) ;  /* 0xfffffffc00d48947 */ /* 0x000fea000383ffff */
[----:B------:R-:W-:Y:S05]  /*01a0*/  EXIT ;  /* 0x000000000000794d */ /* 0x000fea0003800000 */
.L_x_1:
[----:B------:R-:W-:-:S00]  /*01b0*/  BRA `(.L_x_1) ;  /* 0xfffffffc00fc7947 */ /* 0x000fc0000383ffff */
[----:B------:R-:W-:-:S00]  /*01c0*/  NOP ;  /* 0x0000000000007918 */ /* 0x000fc00000000000 */
        /* <DEDUP_REMOVED lines=11> */
.L_x_2:


//--------------------- .nv.shared.reserved.0     --------------------------
	.section	.nv.shared.reserved.0,"aw",@nobits
	.weak		__nv_reservedSMEM_offset_0_alias
	.size		__nv_reservedSMEM_offset_0_alias, 0, 64
	.other		__nv_reservedSMEM_offset_0_alias,@"STO_CUDA_RESERVED_SHARED STV_DEFAULT"
__nv_reservedSMEM_offset_0_alias:
	.zero		0
	.zero		64


//--------------------- .nv.constant0._Z11iota_kernelPfm --------------------------
	.section	.nv.constant0._Z11iota_kernelPfm,"a",@progbits
	.sectionflags	@""
	.align	4
.nv.constant0._Z11iota_kernelPfm:
	.zero		912


//--------------------- SYMBOLS --------------------------

	.type		.nv.reservedSmem.offset0,@object
	.size		.nv.reservedSmem.offset0,0x4
